	.headerflags	@"EF_CUDA_TEXMODE_UNIFIED EF_CUDA_64BIT_ADDRESS EF_CUDA_ACCELERATORS EF_CUDA_SM90 EF_CUDA_VIRTUAL_SM(EF_CUDA_SM90)"
	.elftype	@"ET_EXEC"


//--------------------- .nv.info                  --------------------------
	.section	.nv.info,"",@"SHT_CUDA_INFO"
	.align	4


	//----- nvinfo : EIATTR_REGCOUNT
	.align		4
        /*0000*/ 	.byte	0x04, 0x2f
        /*0002*/ 	.short	(.L_1 - .L_0)
	.align		4
.L_0:
        /*0004*/ 	.word	index@(triton_per_fused_mean_13)
        /*0008*/ 	.word	0x00000019


	//----- nvinfo : EIATTR_MIN_STACK_SIZE
	.align		4
.L_1:
        /*000c*/ 	.byte	0x04, 0x12
        /*000e*/ 	.short	(.L_3 - .L_2)
	.align		4
.L_2:
        /*0010*/ 	.word	index@(triton_per_fused_mean_13)
        /*0014*/ 	.word	0x00000000


	//----- nvinfo : EIATTR_FRAME_SIZE
	.align		4
.L_3:
        /*0018*/ 	.byte	0x04, 0x11
        /*001a*/ 	.short	(.L_5 - .L_4)
	.align		4
.L_4:
        /*001c*/ 	.word	index@(triton_per_fused_mean_13)
        /*0020*/ 	.word	0x00000000


	//----- nvinfo : EIATTR_MIN_STACK_SIZE
	.align		4
.L_5:
        /*0024*/ 	.byte	0x04, 0x12
        /*0026*/ 	.short	(.L_7 - .L_6)
	.align		4
.L_6:
        /*0028*/ 	.word	index@(triton_per_fused_mean_13)
        /*002c*/ 	.word	0x00000000
.L_7:


//--------------------- .nv.info.triton_per_fused_mean_13 --------------------------
	.section	.nv.info.triton_per_fused_mean_13,"",@"SHT_CUDA_INFO"
	.sectionflags	@""
	.align	4


	//----- nvinfo : EIATTR_CUDA_API_VERSION
	.align		4
        /*0000*/ 	.byte	0x04, 0x37
        /*0002*/ 	.short	(.L_9 - .L_8)
.L_8:
        /*0004*/ 	.word	0x0000007c


	//----- nvinfo : EIATTR_KPARAM_INFO
	.align		4
.L_9:
        /*0008*/ 	.byte	0x04, 0x17
        /*000a*/ 	.short	(.L_11 - .L_10)
.L_10:
        /*000c*/ 	.word	0x00000000
        /*0010*/ 	.short	0x0003
        /*0012*/ 	.short	0x0014
        /*0014*/ 	.byte	0x00, 0xf0, 0x11, 0x00


	//----- nvinfo : EIATTR_KPARAM_INFO
	.align		4
.L_11:
        /*0018*/ 	.byte	0x04, 0x17
        /*001a*/ 	.short	(.L_13 - .L_12)
.L_12:
        /*001c*/ 	.word	0x00000000
        /*0020*/ 	.short	0x0002
        /*0022*/ 	.short	0x0010
        /*0024*/ 	.byte	0x00, 0xf0, 0x11, 0x00


	//----- nvinfo : EIATTR_KPARAM_INFO
	.align		4
.L_13:
        /*0028*/ 	.byte	0x04, 0x17
        /*002a*/ 	.short	(.L_15 - .L_14)
.L_14:
        /*002c*/ 	.word	0x00000000
        /*0030*/ 	.short	0x0001
        /*0032*/ 	.short	0x0008
        /*0034*/ 	.byte	0x00, 0xf4, 0x21, 0x00


	//----- nvinfo : EIATTR_KPARAM_INFO
	.align		4
.L_15:
        /*0038*/ 	.byte	0x04, 0x17
        /*003a*/ 	.short	(.L_17 - .L_16)
.L_16:
        /*003c*/ 	.word	0x00000000
        /*0040*/ 	.short	0x0000
        /*0042*/ 	.short	0x0000
        /*0044*/ 	.byte	0x00, 0xf4, 0x21, 0x00


	//----- nvinfo : EIATTR_SPARSE_MMA_MASK
	.align		4
.L_17:
        /*0048*/ 	.byte	0x03, 0x50
        /*004a*/ 	.short	0x0000


	//----- nvinfo : EIATTR_MAXREG_COUNT
	.align		4
        /*004c*/ 	.byte	0x03, 0x1b
        /*004e*/ 	.short	0x00ff


	//----- nvinfo : EIATTR_COOP_GROUP_MASK_REGIDS
	.align		4
        /*0050*/ 	.byte	0x04, 0x29
        /*0052*/ 	.short	(.L_19 - .L_18)


	//   ....[0]....
.L_18:
        /*0054*/ 	.word	0xffffffff


	//   ....[1]....
        /*0058*/ 	.word	0xffffffff


	//   ....[2]....
        /*005c*/ 	.word	0xffffffff


	//   ....[3]....
        /*0060*/ 	.word	0xffffffff


	//----- nvinfo : EIATTR_COOP_GROUP_INSTR_OFFSETS
	.align		4
.L_19:
        /*0064*/ 	.byte	0x04, 0x28
        /*0066*/ 	.short	(.L_21 - .L_20)


	//   ....[0]....
.L_20:
        /*0068*/ 	.word	0x00000320


	//   ....[1]....
        /*006c*/ 	.word	0x00000330


	//   ....[2]....
        /*0070*/ 	.word	0x00000340


	//   ....[3]....
        /*0074*/ 	.word	0x00000350


	//----- nvinfo : EIATTR_EXIT_INSTR_OFFSETS
	.align		4
.L_21:
        /*0078*/ 	.byte	0x04, 0x1c
        /*007a*/ 	.short	(.L_23 - .L_22)


	//   ....[0]....
.L_22:
        /*007c*/ 	.word	0x000004e0


	//   ....[1]....
        /*0080*/ 	.word	0x00000520


	//----- nvinfo : EIATTR_REQNTID
	.align		4
.L_23:
        /*0084*/ 	.byte	0x04, 0x10
        /*0086*/ 	.short	(.L_25 - .L_24)
.L_24:
        /*0088*/ 	.word	0x00000080
        /*008c*/ 	.word	0x00000001
        /*0090*/ 	.word	0x00000001


	//----- nvinfo : EIATTR_CBANK_PARAM_SIZE
	.align		4
.L_25:
        /*0094*/ 	.byte	0x03, 0x19
        /*0096*/ 	.short	0x0018


	//----- nvinfo : EIATTR_PARAM_CBANK
	.align		4
        /*0098*/ 	.byte	0x04, 0x0a
        /*009a*/ 	.short	(.L_27 - .L_26)
	.align		4
.L_26:
        /*009c*/ 	.word	index@(.nv.constant0.triton_per_fused_mean_13)
        /*00a0*/ 	.short	0x0210
        /*00a2*/ 	.short	0x0018


	//----- nvinfo : EIATTR_SW_WAR
	.align		4
.L_27:
        /*00a4*/ 	.byte	0x04, 0x36
        /*00a6*/ 	.short	(.L_29 - .L_28)
.L_28:
        /*00a8*/ 	.word	0x00000008
.L_29:


//--------------------- .nv.callgraph             --------------------------
	.section	.nv.callgraph,"",@"SHT_CUDA_CALLGRAPH"
	.align	4
	.sectionentsize	8
	.align		4
        /*0000*/ 	.word	0x00000000
	.align		4
        /*0004*/ 	.word	0xffffffff
	.align		4
        /*0008*/ 	.word	0x00000000
	.align		4
        /*000c*/ 	.word	0xfffffffe
	.align		4
        /*0010*/ 	.word	0x00000000
	.align		4
        /*0014*/ 	.word	0xfffffffd
	.align		4
        /*0018*/ 	.word	0x00000000
	.align		4
        /*001c*/ 	.word	0xfffffffc


//--------------------- .text.triton_per_fused_mean_13 --------------------------
	.section	.text.triton_per_fused_mean_13,"ax",@progbits
	.sectionflags	@"SHF_BARRIERS=1"
	.align	128
        .global         triton_per_fused_mean_13
        .type           triton_per_fused_mean_13,@function
        .size           triton_per_fused_mean_13,(.L_x_1 - triton_per_fused_mean_13)
        .other          triton_per_fused_mean_13,@"STO_CUDA_ENTRY STV_DEFAULT"
triton_per_fused_mean_13:
.text.triton_per_fused_mean_13:
[----:B------:R-:W0:Y:S02]  /*0000*/  LDC R1, c[0x0][0x28] ;  /* 0x00000a00ff017b82 */ /* 0x000e240000000800 */
[----:B------:R-:W1:Y:S01]  /*0010*/  S2R R8, SR_TID.X ;  /* 0x0000000000087919 */ /* 0x000e620000002100 */
[----:B------:R-:W2:Y:S01]  /*0020*/  LDC.64 R2, c[0x0][0x218] ;  /* 0x00008600ff027b82 */ /* 0x000ea20000000a00 */
[----:B------:R-:W-:Y:S01]  /*0030*/  ULDC.64 UR6, c[0x0][0x208] ;  /* 0x0000820000067ab9 */ /* 0x000fe20000000a00 */
[----:B------:R-:W3:Y:S01]  /*0040*/  S2R R0, SR_CTAID.X ;  /* 0x0000000000007919 */ /* 0x000ee20000002500 */
[----:B-1----:R-:W-:-:S05]  /*0050*/  IMAD.SHL.U32 R11, R8, 0x4, RZ ;  /* 0x00000004080b7824 */ /* 0x002fca00078e00ff */
[----:B------:R-:W-:-:S04]  /*0060*/  LOP3.LUT R9, R11, 0xfc, RZ, 0xc0, !PT ;  /* 0x000000fc0b097812 */ /* 0x000fc800078ec0ff */
[----:B---3--:R-:W-:-:S04]  /*0070*/  PRMT R5, R9, 0x6540, R0 ;  /* 0x0000654009057816 */ /* 0x008fc80000000000 */
[----:B------:R-:W-:Y:S02]  /*0080*/  SHF.R.S32.HI R4, RZ, 0x1f, R5 ;  /* 0x0000001fff047819 */ /* 0x000fe40000011405 */
[----:B------:R-:W-:Y:S02]  /*0090*/  ISETP.GE.AND P0, PT, R5, 0x100, PT ;  /* 0x000001000500780c */ /* 0x000fe40003f06270 */
[----:B------:R-:W-:Y:S02]  /*00a0*/  LEA.HI R6, R4, R5, RZ, 0x6 ;  /* 0x0000000504067211 */ /* 0x000fe400078f30ff */
[----:B------:R-:W-:Y:S02]  /*00b0*/  LOP3.LUT R4, R8, 0x40, RZ, 0xc0, !PT ;  /* 0x0000004008047812 */ /* 0x000fe400078ec0ff */
[C---:B------:R-:W-:Y:S01]  /*00c0*/  LOP3.LUT R7, R6.reuse, 0xffffffc0, RZ, 0xc0, !PT ;  /* 0xffffffc006077812 */ /* 0x040fe200078ec0ff */
[----:B------:R-:W-:-:S03]  /*00d0*/  IMAD.SHL.U32 R6, R6, 0x2, RZ ;  /* 0x0000000206067824 */ /* 0x000fc600078e00ff */
[----:B------:R-:W-:Y:S02]  /*00e0*/  IADD3 R4, R4, R5, -R7 ;  /* 0x0000000504047210 */ /* 0x000fe40007ffe807 */
[----:B------:R-:W-:-:S05]  /*00f0*/  LOP3.LUT R7, R6, 0xffffff80, RZ, 0xc0, !PT ;  /* 0xffffff8006077812 */ /* 0x000fca00078ec0ff */
[----:B------:R-:W-:Y:S01]  /*0100*/  IMAD.IADD R7, R4, 0x1, R7 ;  /* 0x0000000104077824 */ /* 0x000fe200078e0207 */
[----:B------:R-:W-:-:S03]  /*0110*/  CS2R R4, SRZ ;  /* 0x0000000000047805 */ /* 0x000fc6000001ff00 */
[----:B--2---:R-:W-:Y:S01]  /*0120*/  IMAD.WIDE R16, R7, 0x4, R2 ;  /* 0x0000000407107825 */ /* 0x004fe200078e0202 */
[----:B------:R-:W-:-:S06]  /*0130*/  CS2R R6, SRZ ;  /* 0x0000000000067805 */ /* 0x000fcc000001ff00 */
[----:B------:R-:W2:Y:S01]  /*0140*/  @!P0 LDG.E.128 R4, desc[UR6][R16.64] ;  /* 0x0000000610048981 */ /* 0x000ea2000c1e1d00 */
[----:B------:R-:W1:Y:S01]  /*0150*/  S2UR UR5, SR_CgaCtaId ;  /* 0x00000000000579c3 */ /* 0x000e620000008800 */
[----:B------:R-:W-:Y:S01]  /*0160*/  UMOV UR4, 0x400 ;  /* 0x0000040000047882 */ /* 0x000fe20000000000 */
[----:B------:R-:W-:Y:S01]  /*0170*/  IMAD.SHL.U32 R2, R9, 0x8, RZ ;  /* 0x0000000809027824 */ /* 0x000fe200078e00ff */
[----:B------:R-:W-:Y:S02]  /*0180*/  SHF.R.U32.HI R3, RZ, 0x4, R8 ;  /* 0x00000004ff037819 */ /* 0x000fe40000011608 */
[----:B------:R-:W-:Y:S02]  /*0190*/  ISETP.GE.AND P1, PT, R8, 0x200, PT ;  /* 0x000002000800780c */ /* 0x000fe40003f26270 */
[----:B------:R-:W-:Y:S01]  /*01a0*/  LOP3.LUT R3, R2, 0x4, R3, 0xf8, !PT ;  /* 0x0000000402037812 */ /* 0x000fe200078ef803 */
[----:B-1----:R-:W-:Y:S01]  /*01b0*/  UPRMT UR4, UR5, 0x654, UR4 ;  /* 0x0000065405047896 */ /* 0x002fe20008000004 */
[----:B--2---:R-:W-:-:S02]  /*01c0*/  SEL R4, R4, RZ, !P0 ;  /* 0x000000ff04047207 */ /* 0x004fc40004000000 */
[----:B------:R-:W-:Y:S02]  /*01d0*/  SEL R5, R5, RZ, !P0 ;  /* 0x000000ff05057207 */ /* 0x000fe40004000000 */
[----:B------:R-:W-:Y:S02]  /*01e0*/  SEL R6, R6, RZ, !P0 ;  /* 0x000000ff06067207 */ /* 0x000fe40004000000 */
[----:B------:R-:W-:Y:S02]  /*01f0*/  SEL R7, R7, RZ, !P0 ;  /* 0x000000ff07077207 */ /* 0x000fe40004000000 */
[----:B------:R-:W-:Y:S02]  /*0200*/  SEL R4, R4, RZ, !P0 ;  /* 0x000000ff04047207 */ /* 0x000fe40004000000 */
[----:B------:R-:W-:Y:S02]  /*0210*/  SEL R16, R5, RZ, !P0 ;  /* 0x000000ff05107207 */ /* 0x000fe40004000000 */
[----:B------:R-:W-:Y:S01]  /*0220*/  SEL R6, R6, RZ, !P0 ;  /* 0x000000ff06067207 */ /* 0x000fe20004000000 */
[----:B------:R1:W-:Y:S01]  /*0230*/  STS [R3+UR4], R4 ;  /* 0x0000000403007988 */ /* 0x0003e20008000804 */
[----:B------:R-:W-:-:S03]  /*0240*/  SEL R18, R7, RZ, !P0 ;  /* 0x000000ff07127207 */ /* 0x000fc60004000000 */
[----:B------:R-:W-:Y:S04]  /*0250*/  STS [R3+UR4+0x8], R16 ;  /* 0x0000081003007988 */ /* 0x000fe80008000804 */
[----:B------:R-:W-:Y:S01]  /*0260*/  STS [R3+UR4+0x10], R6 ;  /* 0x0000100603007988 */ /* 0x000fe20008000804 */
[----:B-1----:R-:W-:-:S03]  /*0270*/  LOP3.LUT R4, R8, 0x1, RZ, 0xc0, !PT ;  /* 0x0000000108047812 */ /* 0x002fc600078ec0ff */
[----:B------:R1:W-:Y:S01]  /*0280*/  STS [R3+UR4+0x18], R18 ;  /* 0x0000181203007988 */ /* 0x0003e20008000804 */
[----:B------:R-:W-:Y:S01]  /*0290*/  BAR.SYNC.DEFER_BLOCKING 0x0 ;  /* 0x0000000000007b1d */ /* 0x000fe20000010000 */
[----:B------:R-:W-:-:S04]  /*02a0*/  ISETP.NE.U32.AND P0, PT, R4, 0x1, PT ;  /* 0x000000010400780c */ /* 0x000fc80003f05070 */
[C---:B------:R-:W-:Y:S01]  /*02b0*/  ISETP.LT.AND P0, PT, R8.reuse, 0x200, P0 ;  /* 0x000002000800780c */ /* 0x040fe20000701270 */
[----:B------:R-:W-:-:S05]  /*02c0*/  IMAD.SHL.U32 R8, R8, 0x2, RZ ;  /* 0x0000000208087824 */ /* 0x000fca00078e00ff */
[----:B-1----:R-:W-:Y:S01]  /*02d0*/  LOP3.LUT R3, R8, 0xfe, RZ, 0xc0, !PT ;  /* 0x000000fe08037812 */ /* 0x002fe200078ec0ff */
[----:B------:R-:W1:Y:S04]  /*02e0*/  @!P1 LDS R13, [R11+UR4] ;  /* 0x000000040b0d9984 */ /* 0x000e680008000800 */
[----:B------:R-:W2:Y:S04]  /*02f0*/  @!P1 LDS R10, [R11+UR4+0x200] ;  /* 0x000200040b0a9984 */ /* 0x000ea80008000800 */
[----:B------:R-:W3:Y:S04]  /*0300*/  @!P1 LDS R12, [R11+UR4+0x400] ;  /* 0x000400040b0c9984 */ /* 0x000ee80008000800 */
[----:B------:R-:W4:Y:S04]  /*0310*/  @!P1 LDS R14, [R11+UR4+0x600] ;  /* 0x000600040b0e9984 */ /* 0x000f280008000800 */
[----:B-1----:R-:W1:Y:S04]  /*0320*/  SHFL.BFLY PT, R20, R13, 0x1, 0x1f ;  /* 0x0c201f000d147f89 */ /* 0x002e6800000e0000 */
[----:B--2---:R-:W2:Y:S04]  /*0330*/  SHFL.BFLY PT, R5, R10, 0x1, 0x1f ;  /* 0x0c201f000a057f89 */ /* 0x004ea800000e0000 */
[----:B---3--:R-:W3:Y:S04]  /*0340*/  SHFL.BFLY PT, R7, R12, 0x1, 0x1f ;  /* 0x0c201f000c077f89 */ /* 0x008ee800000e0000 */
[----:B----4-:R-:W4:Y:S01]  /*0350*/  SHFL.BFLY PT, R15, R14, 0x1, 0x1f ;  /* 0x0c201f000e0f7f89 */ /* 0x010f2200000e0000 */
[----:B-1----:R-:W-:Y:S01]  /*0360*/  FADD R20, R13, R20 ;  /* 0x000000140d147221 */ /* 0x002fe20000000000 */
[----:B--2---:R-:W-:-:S04]  /*0370*/  FADD R16, R10, R5 ;  /* 0x000000050a107221 */ /* 0x004fc80000000000 */
[----:B------:R-:W-:Y:S01]  /*0380*/  @P0 STS [R11+UR4], R20 ;  /* 0x000000140b000988 */ /* 0x000fe20008000804 */
[----:B------:R-:W-:Y:S01]  /*0390*/  LEA R10, R9, UR4, 0x2 ;  /* 0x00000004090a7c11 */ /* 0x000fe2000f8e10ff */
[----:B---3--:R-:W-:Y:S02]  /*03a0*/  FADD R18, R12, R7 ;  /* 0x000000070c127221 */ /* 0x008fe40000000000 */
[----:B------:R-:W-:Y:S01]  /*03b0*/  @P0 STS [R11+UR4+0x200], R16 ;  /* 0x000200100b000988 */ /* 0x000fe20008000804 */
[C---:B------:R-:W-:Y:S01]  /*03c0*/  LEA R12, R3.reuse, UR4, 0x2 ;  /* 0x00000004030c7c11 */ /* 0x040fe2000f8e10ff */
[----:B------:R-:W1:Y:S01]  /*03d0*/  LDC.64 R8, c[0x0][0x210] ;  /* 0x00008400ff087b82 */ /* 0x000e620000000a00 */
[----:B----4-:R-:W-:Y:S01]  /*03e0*/  FADD R22, R14, R15 ;  /* 0x0000000f0e167221 */ /* 0x010fe20000000000 */
[----:B------:R-:W-:Y:S01]  /*03f0*/  @P0 STS [R11+UR4+0x400], R18 ;  /* 0x000400120b000988 */ /* 0x000fe20008000804 */
[----:B------:R-:W-:-:S03]  /*0400*/  PRMT R3, R3, 0x6540, R0 ;  /* 0x0000654003037816 */ /* 0x000fc60000000000 */
[----:B------:R-:W-:Y:S02]  /*0410*/  @P0 STS [R11+UR4+0x600], R22 ;  /* 0x000600160b000988 */ /* 0x000fe40008000804 */
[----:B------:R-:W-:Y:S01]  /*0420*/  BAR.SYNC.DEFER_BLOCKING 0x0 ;  /* 0x0000000000007b1d */ /* 0x000fe20000010000 */
[----:B------:R-:W-:-:S05]  /*0430*/  ISETP.GE.AND P0, PT, R3, 0x100, PT ;  /* 0x000001000300780c */ /* 0x000fca0003f06270 */
[----:B------:R-:W-:Y:S04]  /*0440*/  LDS R4, [R2+UR4] ;  /* 0x0000000402047984 */ /* 0x000fe80008000800 */
[----:B------:R-:W-:Y:S04]  /*0450*/  LDS R5, [R2+UR4+0x8] ;  /* 0x0000080402057984 */ /* 0x000fe80008000800 */
[----:B------:R-:W-:Y:S04]  /*0460*/  LDS R6, [R2+UR4+0x10] ;  /* 0x0000100402067984 */ /* 0x000fe80008000800 */
[----:B------:R1:W2:Y:S01]  /*0470*/  LDS R7, [R2+UR4+0x18] ;  /* 0x0000180402077984 */ /* 0x0002a20008000800 */
[----:B------:R-:W-:Y:S01]  /*0480*/  BAR.SYNC.DEFER_BLOCKING 0x0 ;  /* 0x0000000000007b1d */ /* 0x000fe20000010000 */
[----:B-1----:R-:W-:-:S05]  /*0490*/  IMAD.WIDE R2, R3, 0x4, R8 ;  /* 0x0000000403027825 */ /* 0x002fca00078e0208 */
[----:B--2---:R1:W-:Y:S02]  /*04a0*/  STS.128 [R10], R4 ;  /* 0x000000040a007388 */ /* 0x0043e40000000c00 */
[----:B------:R-:W-:Y:S06]  /*04b0*/  BAR.SYNC.DEFER_BLOCKING 0x0 ;  /* 0x0000000000007b1d */ /* 0x000fec0000010000 */
[----:B------:R-:W2:Y:S02]  /*04c0*/  LDS.64 R12, [R12] ;  /* 0x000000000c0c7984 */ /* 0x000ea40000000a00 */
[----:B------:R-:W-:Y:S06]  /*04d0*/  BAR.SYNC.DEFER_BLOCKING 0x0 ;  /* 0x0000000000007b1d */ /* 0x000fec0000010000 */
[----:B-1----:R-:W-:Y:S05]  /*04e0*/  @P0 EXIT ;  /* 0x000000000000094d */ /* 0x002fea0003800000 */
[----:B--2---:R-:W-:Y:S01]  /*04f0*/  FMUL R12, R12, 0.00390625 ;  /* 0x3b8000000c0c7820 */ /* 0x004fe20000400000 */
[----:B------:R-:W-:-:S05]  /*0500*/  FMUL R13, R13, 0.00390625 ;  /* 0x3b8000000d0d7820 */ /* 0x000fca0000400000 */
[----:B------:R-:W-:Y:S01]  /*0510*/  STG.E.64 desc[UR6][R2.64], R12 ;  /* 0x0000000c02007986 */ /* 0x000fe2000c101b06 */
[----:B------:R-:W-:Y:S05]  /*0520*/  EXIT ;  /* 0x000000000000794d */ /* 0x000fea0003800000 */
.L_x_0:
[----:B------:R-:W-:-:S00]  /*0530*/  BRA `(.L_x_0) ;  /* 0xfffffffc00fc7947 */ /* 0x000fc0000383ffff */
[----:B------:R-:W-:-:S00]  /*0540*/  NOP ;  /* 0x0000000000007918 */ /* 0x000fc00000000000 */
        /* <DEDUP_REMOVED lines=11> */
.L_x_1:


//--------------------- .nv.shared.triton_per_fused_mean_13 --------------------------
	.section	.nv.shared.triton_per_fused_mean_13,"aw",@nobits
	.sectionflags	@""
	.align	16
	.zero		1024


//--------------------- .nv.constant0.triton_per_fused_mean_13 --------------------------
	.section	.nv.constant0.triton_per_fused_mean_13,"a",@progbits
	.sectionflags	@""
	.align	4
.nv.constant0.triton_per_fused_mean_13:
	.zero		552
